//
// Generated by NVIDIA NVVM Compiler
//
// Compiler Build ID: CL-36424714
// Cuda compilation tools, release 13.0, V13.0.88
// Based on NVVM 20.0.0
//

.version 9.0
.target sm_100
.address_size 64

	// .globl	_Z11mulHiKernelPiS_S_

.visible .entry _Z11mulHiKernelPiS_S_(
	.param .u64 .ptr .align 1 _Z11mulHiKernelPiS_S__param_0,
	.param .u64 .ptr .align 1 _Z11mulHiKernelPiS_S__param_1,
	.param .u64 .ptr .align 1 _Z11mulHiKernelPiS_S__param_2
)
{
	.reg .b32 	%r<5>;
	.reg .b64 	%rd<11>;

	ld.param.u64 	%rd1, [_Z11mulHiKernelPiS_S__param_0];
	ld.param.u64 	%rd2, [_Z11mulHiKernelPiS_S__param_1];
	ld.param.u64 	%rd3, [_Z11mulHiKernelPiS_S__param_2];
	cvta.to.global.u64 	%rd4, %rd3;
	cvta.to.global.u64 	%rd5, %rd2;
	cvta.to.global.u64 	%rd6, %rd1;
	mov.u32 	%r1, %tid.x;
	mul.wide.u32 	%rd7, %r1, 4;
	add.s64 	%rd8, %rd6, %rd7;
	ld.global.u32 	%r2, [%rd8];
	add.s64 	%rd9, %rd5, %rd7;
	ld.global.u32 	%r3, [%rd9];
	mul.hi.s32 	%r4, %r2, %r3;
	add.s64 	%rd10, %rd4, %rd7;
	st.global.u32 	[%rd10], %r4;
	ret;

}
	// .globl	_Z12uMulHiKernelPjS_S_
.visible .entry _Z12uMulHiKernelPjS_S_(
	.param .u64 .ptr .align 1 _Z12uMulHiKernelPjS_S__param_0,
	.param .u64 .ptr .align 1 _Z12uMulHiKernelPjS_S__param_1,
	.param .u64 .ptr .align 1 _Z12uMulHiKernelPjS_S__param_2
)
{
	.reg .b32 	%r<5>;
	.reg .b64 	%rd<11>;

	ld.param.u64 	%rd1, [_Z12uMulHiKernelPjS_S__param_0];
	ld.param.u64 	%rd2, [_Z12uMulHiKernelPjS_S__param_1];
	ld.param.u64 	%rd3, [_Z12uMulHiKernelPjS_S__param_2];
	cvta.to.global.u64 	%rd4, %rd3;
	cvta.to.global.u64 	%rd5, %rd2;
	cvta.to.global.u64 	%rd6, %rd1;
	mov.u32 	%r1, %tid.x;
	mul.wide.u32 	%rd7, %r1, 4;
	add.s64 	%rd8, %rd6, %rd7;
	ld.global.u32 	%r2, [%rd8];
	add.s64 	%rd9, %rd5, %rd7;
	ld.global.u32 	%r3, [%rd9];
	mul.hi.u32 	%r4, %r2, %r3;
	add.s64 	%rd10, %rd4, %rd7;
	st.global.u32 	[%rd10], %r4;
	ret;

}
	// .globl	_Z13mul64HiKernelPxS_S_
.visible .entry _Z13mul64HiKernelPxS_S_(
	.param .u64 .ptr .align 1 _Z13mul64HiKernelPxS_S__param_0,
	.param .u64 .ptr .align 1 _Z13mul64HiKernelPxS_S__param_1,
	.param .u64 .ptr .align 1 _Z13mul64HiKernelPxS_S__param_2
)
{
	.reg .b32 	%r<2>;
	.reg .b64 	%rd<14>;

	ld.param.u64 	%rd1, [_Z13mul64HiKernelPxS_S__param_0];
	ld.param.u64 	%rd2, [_Z13mul64HiKernelPxS_S__param_1];
	ld.param.u64 	%rd3, [_Z13mul64HiKernelPxS_S__param_2];
	cvta.to.global.u64 	%rd4, %rd3;
	cvta.to.global.u64 	%rd5, %rd2;
	cvta.to.global.u64 	%rd6, %rd1;
	mov.u32 	%r1, %tid.x;
	mul.wide.u32 	%rd7, %r1, 8;
	add.s64 	%rd8, %rd6, %rd7;
	ld.global.u64 	%rd9, [%rd8];
	add.s64 	%rd10, %rd5, %rd7;
	ld.global.u64 	%rd11, [%rd10];
	mul.hi.s64 	%rd12, %rd9, %rd11;
	add.s64 	%rd13, %rd4, %rd7;
	st.global.u64 	[%rd13], %rd12;
	ret;

}
	// .globl	_Z14uMul64HiKernelPyS_S_
.visible .entry _Z14uMul64HiKernelPyS_S_(
	.param .u64 .ptr .align 1 _Z14uMul64HiKernelPyS_S__param_0,
	.param .u64 .ptr .align 1 _Z14uMul64HiKernelPyS_S__param_1,
	.param .u64 .ptr .align 1 _Z14uMul64HiKernelPyS_S__param_2
)
{
	.reg .b32 	%r<2>;
	.reg .b64 	%rd<14>;

	ld.param.u64 	%rd1, [_Z14uMul64HiKernelPyS_S__param_0];
	ld.param.u64 	%rd2, [_Z14uMul64HiKernelPyS_S__param_1];
	ld.param.u64 	%rd3, [_Z14uMul64HiKernelPyS_S__param_2];
	cvta.to.global.u64 	%rd4, %rd3;
	cvta.to.global.u64 	%rd5, %rd2;
	cvta.to.global.u64 	%rd6, %rd1;
	mov.u32 	%r1, %tid.x;
	mul.wide.u32 	%rd7, %r1, 8;
	add.s64 	%rd8, %rd6, %rd7;
	ld.global.u64 	%rd9, [%rd8];
	add.s64 	%rd10, %rd5, %rd7;
	ld.global.u64 	%rd11, [%rd10];
	mul.hi.u64 	%rd12, %rd9, %rd11;
	add.s64 	%rd13, %rd4, %rd7;
	st.global.u64 	[%rd13], %rd12;
	ret;

}
	// .globl	_Z11mul24KernelPiS_S_
.visible .entry _Z11mul24KernelPiS_S_(
	.param .u64 .ptr .align 1 _Z11mul24KernelPiS_S__param_0,
	.param .u64 .ptr .align 1 _Z11mul24KernelPiS_S__param_1,
	.param .u64 .ptr .align 1 _Z11mul24KernelPiS_S__param_2
)
{
	.reg .b32 	%r<9>;
	.reg .b64 	%rd<11>;

	ld.param.u64 	%rd1, [_Z11mul24KernelPiS_S__param_0];
	ld.param.u64 	%rd2, [_Z11mul24KernelPiS_S__param_1];
	ld.param.u64 	%rd3, [_Z11mul24KernelPiS_S__param_2];
	cvta.to.global.u64 	%rd4, %rd3;
	cvta.to.global.u64 	%rd5, %rd2;
	cvta.to.global.u64 	%rd6, %rd1;
	mov.u32 	%r1, %tid.x;
	mul.wide.u32 	%rd7, %r1, 4;
	add.s64 	%rd8, %rd6, %rd7;
	ld.global.u32 	%r2, [%rd8];
	add.s64 	%rd9, %rd5, %rd7;
	ld.global.u32 	%r3, [%rd9];
	shl.b32 	%r4, %r2, 8;
	shr.s32 	%r5, %r4, 8;
	shl.b32 	%r6, %r3, 8;
	shr.s32 	%r7, %r6, 8;
	mul.lo.s32 	%r8, %r7, %r5;
	add.s64 	%rd10, %rd4, %rd7;
	st.global.u32 	[%rd10], %r8;
	ret;

}
	// .globl	_Z12uMul24KernelPjS_S_
.visible .entry _Z12uMul24KernelPjS_S_(
	.param .u64 .ptr .align 1 _Z12uMul24KernelPjS_S__param_0,
	.param .u64 .ptr .align 1 _Z12uMul24KernelPjS_S__param_1,
	.param .u64 .ptr .align 1 _Z12uMul24KernelPjS_S__param_2
)
{
	.reg .b32 	%r<7>;
	.reg .b64 	%rd<11>;

	ld.param.u64 	%rd1, [_Z12uMul24KernelPjS_S__param_0];
	ld.param.u64 	%rd2, [_Z12uMul24KernelPjS_S__param_1];
	ld.param.u64 	%rd3, [_Z12uMul24KernelPjS_S__param_2];
	cvta.to.global.u64 	%rd4, %rd3;
	cvta.to.global.u64 	%rd5, %rd2;
	cvta.to.global.u64 	%rd6, %rd1;
	mov.u32 	%r1, %tid.x;
	mul.wide.u32 	%rd7, %r1, 4;
	add.s64 	%rd8, %rd6, %rd7;
	ld.global.u32 	%r2, [%rd8];
	add.s64 	%rd9, %rd5, %rd7;
	ld.global.u32 	%r3, [%rd9];
	and.b32  	%r4, %r2, 16777215;
	and.b32  	%r5, %r3, 16777215;
	mul.lo.s32 	%r6, %r5, %r4;
	add.s64 	%rd10, %rd4, %rd7;
	st.global.u32 	[%rd10], %r6;
	ret;

}


// ===== COMPILED SASS (sm_100) =====

	.target	sm_100

	.elftype	@"ET_EXEC"


//--------------------- .note.nv.tkinfo           --------------------------
	.section	.note.nv.tkinfo,"",@"SHT_NOTE"
	.sectionflags	@"SHF_NOTE_NV_TKINFO"
	.tkinfo
        /*0018*/ 	.word	0x00000002
        /*0030*/ 	.string	""
        /*0030*/ 	.string	"ptxas"
        /*0030*/ 	.string	"Cuda compilation tools, release 13.0, V13.0.88"
        /*0030*/ 	.string	"Build cuda_13.0.r13.0/compiler.36424714_0"
        /*0030*/ 	.string	"-arch sm_100 -m 64 "



//--------------------- .note.nv.cuinfo           --------------------------
	.section	.note.nv.cuinfo,"",@"SHT_NOTE"
	.sectionflags	@"SHF_NOTE_NV_CUINFO"
        /*0018*/ 	.short	0x0002
        /*001a*/ 	.short	0x0064
        /*001c*/ 	.short	0x0082
	.zero		2


//--------------------- .nv.info                  --------------------------
	.section	.nv.info,"",@"SHT_CUDA_INFO"
	.align	4


	//----- nvinfo : EIATTR_REGCOUNT
	.align		4
        /*0000*/ 	.byte	0x04, 0x2f
        /*0002*/ 	.short	(.L_1 - .L_0)
	.align		4
.L_0:
        /*0004*/ 	.word	index@(_Z11mulHiKernelPiS_S_)
        /*0008*/ 	.word	0x0000000c


	//----- nvinfo : EIATTR_FRAME_SIZE
	.align		4
.L_1:
        /*000c*/ 	.byte	0x04, 0x11
        /*000e*/ 	.short	(.L_3 - .L_2)
	.align		4
.L_2:
        /*0010*/ 	.word	index@(_Z11mulHiKernelPiS_S_)
        /*0014*/ 	.word	0x00000000


	//----- nvinfo : EIATTR_REGCOUNT
	.align		4
.L_3:
        /*0018*/ 	.byte	0x04, 0x2f
        /*001a*/ 	.short	(.L_5 - .L_4)
	.align		4
.L_4:
        /*001c*/ 	.word	index@(_Z12uMulHiKernelPjS_S_)
        /*0020*/ 	.word	0x0000000c


	//----- nvinfo : EIATTR_FRAME_SIZE
	.align		4
.L_5:
        /*0024*/ 	.byte	0x04, 0x11
        /*0026*/ 	.short	(.L_7 - .L_6)
	.align		4
.L_6:
        /*0028*/ 	.word	index@(_Z12uMulHiKernelPjS_S_)
        /*002c*/ 	.word	0x00000000


	//----- nvinfo : EIATTR_REGCOUNT
	.align		4
.L_7:
        /*0030*/ 	.byte	0x04, 0x2f
        /*0032*/ 	.short	(.L_9 - .L_8)
	.align		4
.L_8:
        /*0034*/ 	.word	index@(_Z13mul64HiKernelPxS_S_)
        /*0038*/ 	.word	0x00000010


	//----- nvinfo : EIATTR_FRAME_SIZE
	.align		4
.L_9:
        /*003c*/ 	.byte	0x04, 0x11
        /*003e*/ 	.short	(.L_11 - .L_10)
	.align		4
.L_10:
        /*0040*/ 	.word	index@(_Z13mul64HiKernelPxS_S_)
        /*0044*/ 	.word	0x00000000


	//----- nvinfo : EIATTR_REGCOUNT
	.align		4
.L_11:
        /*0048*/ 	.byte	0x04, 0x2f
        /*004a*/ 	.short	(.L_13 - .L_12)
	.align		4
.L_12:
        /*004c*/ 	.word	index@(_Z14uMul64HiKernelPyS_S_)
        /*0050*/ 	.word	0x00000012


	//----- nvinfo : EIATTR_FRAME_SIZE
	.align		4
.L_13:
        /*0054*/ 	.byte	0x04, 0x11
        /*0056*/ 	.short	(.L_15 - .L_14)
	.align		4
.L_14:
        /*0058*/ 	.word	index@(_Z14uMul64HiKernelPyS_S_)
        /*005c*/ 	.word	0x00000000


	//----- nvinfo : EIATTR_REGCOUNT
	.align		4
.L_15:
        /*0060*/ 	.byte	0x04, 0x2f
        /*0062*/ 	.short	(.L_17 - .L_16)
	.align		4
.L_16:
        /*0064*/ 	.word	index@(_Z11mul24KernelPiS_S_)
        /*0068*/ 	.word	0x0000000e


	//----- nvinfo : EIATTR_FRAME_SIZE
	.align		4
.L_17:
        /*006c*/ 	.byte	0x04, 0x11
        /*006e*/ 	.short	(.L_19 - .L_18)
	.align		4
.L_18:
        /*0070*/ 	.word	index@(_Z11mul24KernelPiS_S_)
        /*0074*/ 	.word	0x00000000


	//----- nvinfo : EIATTR_REGCOUNT
	.align		4
.L_19:
        /*0078*/ 	.byte	0x04, 0x2f
        /*007a*/ 	.short	(.L_21 - .L_20)
	.align		4
.L_20:
        /*007c*/ 	.word	index@(_Z12uMul24KernelPjS_S_)
        /*0080*/ 	.word	0x0000000e


	//----- nvinfo : EIATTR_FRAME_SIZE
	.align		4
.L_21:
        /*0084*/ 	.byte	0x04, 0x11
        /*0086*/ 	.short	(.L_23 - .L_22)
	.align		4
.L_22:
        /*0088*/ 	.word	index@(_Z12uMul24KernelPjS_S_)
        /*008c*/ 	.word	0x00000000


	//----- nvinfo : EIATTR_MIN_STACK_SIZE
	.align		4
.L_23:
        /*0090*/ 	.byte	0x04, 0x12
        /*0092*/ 	.short	(.L_25 - .L_24)
	.align		4
.L_24:
        /*0094*/ 	.word	index@(_Z12uMul24KernelPjS_S_)
        /*0098*/ 	.word	0x00000000


	//----- nvinfo : EIATTR_MIN_STACK_SIZE
	.align		4
.L_25:
        /*009c*/ 	.byte	0x04, 0x12
        /*009e*/ 	.short	(.L_27 - .L_26)
	.align		4
.L_26:
        /*00a0*/ 	.word	index@(_Z11mul24KernelPiS_S_)
        /*00a4*/ 	.word	0x00000000


	//----- nvinfo : EIATTR_MIN_STACK_SIZE
	.align		4
.L_27:
        /*00a8*/ 	.byte	0x04, 0x12
        /*00aa*/ 	.short	(.L_29 - .L_28)
	.align		4
.L_28:
        /*00ac*/ 	.word	index@(_Z14uMul64HiKernelPyS_S_)
        /*00b0*/ 	.word	0x00000000


	//----- nvinfo : EIATTR_MIN_STACK_SIZE
	.align		4
.L_29:
        /*00b4*/ 	.byte	0x04, 0x12
        /*00b6*/ 	.short	(.L_31 - .L_30)
	.align		4
.L_30:
        /*00b8*/ 	.word	index@(_Z13mul64HiKernelPxS_S_)
        /*00bc*/ 	.word	0x00000000


	//----- nvinfo : EIATTR_MIN_STACK_SIZE
	.align		4
.L_31:
        /*00c0*/ 	.byte	0x04, 0x12
        /*00c2*/ 	.short	(.L_33 - .L_32)
	.align		4
.L_32:
        /*00c4*/ 	.word	index@(_Z12uMulHiKernelPjS_S_)
        /*00c8*/ 	.word	0x00000000


	//----- nvinfo : EIATTR_MIN_STACK_SIZE
	.align		4
.L_33:
        /*00cc*/ 	.byte	0x04, 0x12
        /*00ce*/ 	.short	(.L_35 - .L_34)
	.align		4
.L_34:
        /*00d0*/ 	.word	index@(_Z11mulHiKernelPiS_S_)
        /*00d4*/ 	.word	0x00000000
.L_35:


//--------------------- .nv.compat                --------------------------
	.section	.nv.compat,"",@"SHT_CUDA_COMPAT_INFO"
	.align	4
        /*0000*/ 	.byte	0x02, 0x09, 0x00, 0x00, 0x02, 0x02, 0x01, 0x00, 0x02, 0x05, 0x05, 0x00, 0x03, 0x07, 0x01, 0x01
        /*0010*/ 	.byte	0x02, 0x03, 0x00, 0x00, 0x02, 0x06, 0x01, 0x00, 0x04, 0x0b, 0x08, 0x00, 0x09, 0x00, 0x00, 0x00
        /*0020*/ 	.byte	0x00, 0x00, 0x00, 0x00


//--------------------- .nv.info._Z12uMul24KernelPjS_S_ --------------------------
	.section	.nv.info._Z12uMul24KernelPjS_S_,"",@"SHT_CUDA_INFO"
	.sectionflags	@""
	.align	4


	//----- nvinfo : EIATTR_CUDA_API_VERSION
	.align		4
        /*0000*/ 	.byte	0x04, 0x37
        /*0002*/ 	.short	(.L_37 - .L_36)
.L_36:
        /*0004*/ 	.word	0x00000082


	//----- nvinfo : EIATTR_KPARAM_INFO
	.align		4
.L_37:
        /*0008*/ 	.byte	0x04, 0x17
        /*000a*/ 	.short	(.L_39 - .L_38)
.L_38:
        /*000c*/ 	.word	0x00000000
        /*0010*/ 	.short	0x0002
        /*0012*/ 	.short	0x0010
        /*0014*/ 	.byte	0x00, 0xf5, 0x21, 0x00


	//----- nvinfo : EIATTR_KPARAM_INFO
	.align		4
.L_39:
        /*0018*/ 	.byte	0x04, 0x17
        /*001a*/ 	.short	(.L_41 - .L_40)
.L_40:
        /*001c*/ 	.word	0x00000000
        /*0020*/ 	.short	0x0001
        /*0022*/ 	.short	0x0008
        /*0024*/ 	.byte	0x00, 0xf5, 0x21, 0x00


	//----- nvinfo : EIATTR_KPARAM_INFO
	.align		4
.L_41:
        /*0028*/ 	.byte	0x04, 0x17
        /*002a*/ 	.short	(.L_43 - .L_42)
.L_42:
        /*002c*/ 	.word	0x00000000
        /*0030*/ 	.short	0x0000
        /*0032*/ 	.short	0x0000
        /*0034*/ 	.byte	0x00, 0xf5, 0x21, 0x00


	//----- nvinfo : EIATTR_SPARSE_MMA_MASK
	.align		4
.L_43:
        /*0038*/ 	.byte	0x03, 0x50
        /*003a*/ 	.short	0x0000


	//----- nvinfo : EIATTR_MAXREG_COUNT
	.align		4
        /*003c*/ 	.byte	0x03, 0x1b
        /*003e*/ 	.short	0x00ff


	//----- nvinfo : EIATTR_MERCURY_ISA_VERSION
	.align		4
        /*0040*/ 	.byte	0x03, 0x5f
        /*0042*/ 	.short	0x0101


	//----- nvinfo : EIATTR_VRC_CTA_INIT_COUNT
	.align		4
        /*0044*/ 	.byte	0x02, 0x4a
	.zero		1
	.zero		1


	//----- nvinfo : EIATTR_EXIT_INSTR_OFFSETS
	.align		4
        /*0048*/ 	.byte	0x04, 0x1c
        /*004a*/ 	.short	(.L_45 - .L_44)


	//   ....[0]....
.L_44:
        /*004c*/ 	.word	0x000000f0


	//----- nvinfo : EIATTR_CBANK_PARAM_SIZE
	.align		4
.L_45:
        /*0050*/ 	.byte	0x03, 0x19
        /*0052*/ 	.short	0x0018


	//----- nvinfo : EIATTR_PARAM_CBANK
	.align		4
        /*0054*/ 	.byte	0x04, 0x0a
        /*0056*/ 	.short	(.L_47 - .L_46)
	.align		4
.L_46:
        /*0058*/ 	.word	index@(.nv.constant0._Z12uMul24KernelPjS_S_)
        /*005c*/ 	.short	0x0380
        /*005e*/ 	.short	0x0018


	//----- nvinfo : EIATTR_SW_WAR
	.align		4
.L_47:
        /*0060*/ 	.byte	0x04, 0x36
        /*0062*/ 	.short	(.L_49 - .L_48)
.L_48:
        /*0064*/ 	.word	0x00000008
.L_49:


//--------------------- .nv.info._Z11mul24KernelPiS_S_ --------------------------
	.section	.nv.info._Z11mul24KernelPiS_S_,"",@"SHT_CUDA_INFO"
	.sectionflags	@""
	.align	4


	//----- nvinfo : EIATTR_CUDA_API_VERSION
	.align		4
        /*0000*/ 	.byte	0x04, 0x37
        /*0002*/ 	.short	(.L_51 - .L_50)
.L_50:
        /*0004*/ 	.word	0x00000082


	//----- nvinfo : EIATTR_KPARAM_INFO
	.align		4
.L_51:
        /*0008*/ 	.byte	0x04, 0x17
        /*000a*/ 	.short	(.L_53 - .L_52)
.L_52:
        /*000c*/ 	.word	0x00000000
        /*0010*/ 	.short	0x0002
        /*0012*/ 	.short	0x0010
        /*0014*/ 	.byte	0x00, 0xf5, 0x21, 0x00


	//----- nvinfo : EIATTR_KPARAM_INFO
	.align		4
.L_53:
        /*0018*/ 	.byte	0x04, 0x17
        /*001a*/ 	.short	(.L_55 - .L_54)
.L_54:
        /*001c*/ 	.word	0x00000000
        /*0020*/ 	.short	0x0001
        /*0022*/ 	.short	0x0008
        /*0024*/ 	.byte	0x00, 0xf5, 0x21, 0x00


	//----- nvinfo : EIATTR_KPARAM_INFO
	.align		4
.L_55:
        /*0028*/ 	.byte	0x04, 0x17
        /*002a*/ 	.short	(.L_57 - .L_56)
.L_56:
        /*002c*/ 	.word	0x00000000
        /*0030*/ 	.short	0x0000
        /*0032*/ 	.short	0x0000
        /*0034*/ 	.byte	0x00, 0xf5, 0x21, 0x00


	//----- nvinfo : EIATTR_SPARSE_MMA_MASK
	.align		4
.L_57:
        /*0038*/ 	.byte	0x03, 0x50
        /*003a*/ 	.short	0x0000


	//----- nvinfo : EIATTR_MAXREG_COUNT
	.align		4
        /*003c*/ 	.byte	0x03, 0x1b
        /*003e*/ 	.short	0x00ff


	//----- nvinfo : EIATTR_MERCURY_ISA_VERSION
	.align		4
        /*0040*/ 	.byte	0x03, 0x5f
        /*0042*/ 	.short	0x0101


	//----- nvinfo : EIATTR_VRC_CTA_INIT_COUNT
	.align		4
        /*0044*/ 	.byte	0x02, 0x4a
	.zero		1
	.zero		1


	//----- nvinfo : EIATTR_EXIT_INSTR_OFFSETS
	.align		4
        /*0048*/ 	.byte	0x04, 0x1c
        /*004a*/ 	.short	(.L_59 - .L_58)


	//   ....[0]....
.L_58:
        /*004c*/ 	.word	0x00000110


	//----- nvinfo : EIATTR_CBANK_PARAM_SIZE
	.align		4
.L_59:
        /*0050*/ 	.byte	0x03, 0x19
        /*0052*/ 	.short	0x0018


	//----- nvinfo : EIATTR_PARAM_CBANK
	.align		4
        /*0054*/ 	.byte	0x04, 0x0a
        /*0056*/ 	.short	(.L_61 - .L_60)
	.align		4
.L_60:
        /*0058*/ 	.word	index@(.nv.constant0._Z11mul24KernelPiS_S_)
        /*005c*/ 	.short	0x0380
        /*005e*/ 	.short	0x0018


	//----- nvinfo : EIATTR_SW_WAR
	.align		4
.L_61:
        /*0060*/ 	.byte	0x04, 0x36
        /*0062*/ 	.short	(.L_63 - .L_62)
.L_62:
        /*0064*/ 	.word	0x00000008
.L_63:


//--------------------- .nv.info._Z14uMul64HiKernelPyS_S_ --------------------------
	.section	.nv.info._Z14uMul64HiKernelPyS_S_,"",@"SHT_CUDA_INFO"
	.sectionflags	@""
	.align	4


	//----- nvinfo : EIATTR_CUDA_API_VERSION
	.align		4
        /*0000*/ 	.byte	0x04, 0x37
        /*0002*/ 	.short	(.L_65 - .L_64)
.L_64:
        /*0004*/ 	.word	0x00000082


	//----- nvinfo : EIATTR_KPARAM_INFO
	.align		4
.L_65:
        /*0008*/ 	.byte	0x04, 0x17
        /*000a*/ 	.short	(.L_67 - .L_66)
.L_66:
        /*000c*/ 	.word	0x00000000
        /*0010*/ 	.short	0x0002
        /*0012*/ 	.short	0x0010
        /*0014*/ 	.byte	0x00, 0xf5, 0x21, 0x00


	//----- nvinfo : EIATTR_KPARAM_INFO
	.align		4
.L_67:
        /*0018*/ 	.byte	0x04, 0x17
        /*001a*/ 	.short	(.L_69 - .L_68)
.L_68:
        /*001c*/ 	.word	0x00000000
        /*0020*/ 	.short	0x0001
        /*0022*/ 	.short	0x0008
        /*0024*/ 	.byte	0x00, 0xf5, 0x21, 0x00


	//----- nvinfo : EIATTR_KPARAM_INFO
	.align		4
.L_69:
        /*0028*/ 	.byte	0x04, 0x17
        /*002a*/ 	.short	(.L_71 - .L_70)
.L_70:
        /*002c*/ 	.word	0x00000000
        /*0030*/ 	.short	0x0000
        /*0032*/ 	.short	0x0000
        /*0034*/ 	.byte	0x00, 0xf5, 0x21, 0x00


	//----- nvinfo : EIATTR_SPARSE_MMA_MASK
	.align		4
.L_71:
        /*0038*/ 	.byte	0x03, 0x50
        /*003a*/ 	.short	0x0000


	//----- nvinfo : EIATTR_MAXREG_COUNT
	.align		4
        /*003c*/ 	.byte	0x03, 0x1b
        /*003e*/ 	.short	0x00ff


	//----- nvinfo : EIATTR_MERCURY_ISA_VERSION
	.align		4
        /*0040*/ 	.byte	0x03, 0x5f
        /*0042*/ 	.short	0x0101


	//----- nvinfo : EIATTR_VRC_CTA_INIT_COUNT
	.align		4
        /*0044*/ 	.byte	0x02, 0x4a
	.zero		1
	.zero		1


	//----- nvinfo : EIATTR_EXIT_INSTR_OFFSETS
	.align		4
        /*0048*/ 	.byte	0x04, 0x1c
        /*004a*/ 	.short	(.L_73 - .L_72)


	//   ....[0]....
.L_72:
        /*004c*/ 	.word	0x00000130


	//----- nvinfo : EIATTR_CBANK_PARAM_SIZE
	.align		4
.L_73:
        /*0050*/ 	.byte	0x03, 0x19
        /*0052*/ 	.short	0x0018


	//----- nvinfo : EIATTR_PARAM_CBANK
	.align		4
        /*0054*/ 	.byte	0x04, 0x0a
        /*0056*/ 	.short	(.L_75 - .L_74)
	.align		4
.L_74:
        /*0058*/ 	.word	index@(.nv.constant0._Z14uMul64HiKernelPyS_S_)
        /*005c*/ 	.short	0x0380
        /*005e*/ 	.short	0x0018


	//----- nvinfo : EIATTR_SW_WAR
	.align		4
.L_75:
        /*0060*/ 	.byte	0x04, 0x36
        /*0062*/ 	.short	(.L_77 - .L_76)
.L_76:
        /*0064*/ 	.word	0x00000008
.L_77:


//--------------------- .nv.info._Z13mul64HiKernelPxS_S_ --------------------------
	.section	.nv.info._Z13mul64HiKernelPxS_S_,"",@"SHT_CUDA_INFO"
	.sectionflags	@""
	.align	4


	//----- nvinfo : EIATTR_CUDA_API_VERSION
	.align		4
        /*0000*/ 	.byte	0x04, 0x37
        /*0002*/ 	.short	(.L_79 - .L_78)
.L_78:
        /*0004*/ 	.word	0x00000082


	//----- nvinfo : EIATTR_KPARAM_INFO
	.align		4
.L_79:
        /*0008*/ 	.byte	0x04, 0x17
        /*000a*/ 	.short	(.L_81 - .L_80)
.L_80:
        /*000c*/ 	.word	0x00000000
        /*0010*/ 	.short	0x0002
        /*0012*/ 	.short	0x0010
        /*0014*/ 	.byte	0x00, 0xf5, 0x21, 0x00


	//----- nvinfo : EIATTR_KPARAM_INFO
	.align		4
.L_81:
        /*0018*/ 	.byte	0x04, 0x17
        /*001a*/ 	.short	(.L_83 - .L_82)
.L_82:
        /*001c*/ 	.word	0x00000000
        /*0020*/ 	.short	0x0001
        /*0022*/ 	.short	0x0008
        /*0024*/ 	.byte	0x00, 0xf5, 0x21, 0x00


	//----- nvinfo : EIATTR_KPARAM_INFO
	.align		4
.L_83:
        /*0028*/ 	.byte	0x04, 0x17
        /*002a*/ 	.short	(.L_85 - .L_84)
.L_84:
        /*002c*/ 	.word	0x00000000
        /*0030*/ 	.short	0x0000
        /*0032*/ 	.short	0x0000
        /*0034*/ 	.byte	0x00, 0xf5, 0x21, 0x00


	//----- nvinfo : EIATTR_SPARSE_MMA_MASK
	.align		4
.L_85:
        /*0038*/ 	.byte	0x03, 0x50
        /*003a*/ 	.short	0x0000


	//----- nvinfo : EIATTR_MAXREG_COUNT
	.align		4
        /*003c*/ 	.byte	0x03, 0x1b
        /*003e*/ 	.short	0x00ff


	//----- nvinfo : EIATTR_MERCURY_ISA_VERSION
	.align		4
        /*0040*/ 	.byte	0x03, 0x5f
        /*0042*/ 	.short	0x0101


	//----- nvinfo : EIATTR_VRC_CTA_INIT_COUNT
	.align		4
        /*0044*/ 	.byte	0x02, 0x4a
	.zero		1
	.zero		1


	//----- nvinfo : EIATTR_EXIT_INSTR_OFFSETS
	.align		4
        /*0048*/ 	.byte	0x04, 0x1c
        /*004a*/ 	.short	(.L_87 - .L_86)


	//   ....[0]....
.L_86:
        /*004c*/ 	.word	0x000001d0


	//----- nvinfo : EIATTR_CBANK_PARAM_SIZE
	.align		4
.L_87:
        /*0050*/ 	.byte	0x03, 0x19
        /*0052*/ 	.short	0x0018


	//----- nvinfo : EIATTR_PARAM_CBANK
	.align		4
        /*0054*/ 	.byte	0x04, 0x0a
        /*0056*/ 	.short	(.L_89 - .L_88)
	.align		4
.L_88:
        /*0058*/ 	.word	index@(.nv.constant0._Z13mul64HiKernelPxS_S_)
        /*005c*/ 	.short	0x0380
        /*005e*/ 	.short	0x0018


	//----- nvinfo : EIATTR_SW_WAR
	.align		4
.L_89:
        /*0060*/ 	.byte	0x04, 0x36
        /*0062*/ 	.short	(.L_91 - .L_90)
.L_90:
        /*0064*/ 	.word	0x00000008
.L_91:


//--------------------- .nv.info._Z12uMulHiKernelPjS_S_ --------------------------
	.section	.nv.info._Z12uMulHiKernelPjS_S_,"",@"SHT_CUDA_INFO"
	.sectionflags	@""
	.align	4


	//----- nvinfo : EIATTR_CUDA_API_VERSION
	.align		4
        /*0000*/ 	.byte	0x04, 0x37
        /*0002*/ 	.short	(.L_93 - .L_92)
.L_92:
        /*0004*/ 	.word	0x00000082


	//----- nvinfo : EIATTR_KPARAM_INFO
	.align		4
.L_93:
        /*0008*/ 	.byte	0x04, 0x17
        /*000a*/ 	.short	(.L_95 - .L_94)
.L_94:
        /*000c*/ 	.word	0x00000000
        /*0010*/ 	.short	0x0002
        /*0012*/ 	.short	0x0010
        /*0014*/ 	.byte	0x00, 0xf5, 0x21, 0x00


	//----- nvinfo : EIATTR_KPARAM_INFO
	.align		4
.L_95:
        /*0018*/ 	.byte	0x04, 0x17
        /*001a*/ 	.short	(.L_97 - .L_96)
.L_96:
        /*001c*/ 	.word	0x00000000
        /*0020*/ 	.short	0x0001
        /*0022*/ 	.short	0x0008
        /*0024*/ 	.byte	0x00, 0xf5, 0x21, 0x00


	//----- nvinfo : EIATTR_KPARAM_INFO
	.align		4
.L_97:
        /*0028*/ 	.byte	0x04, 0x17
        /*002a*/ 	.short	(.L_99 - .L_98)
.L_98:
        /*002c*/ 	.word	0x00000000
        /*0030*/ 	.short	0x0000
        /*0032*/ 	.short	0x0000
        /*0034*/ 	.byte	0x00, 0xf5, 0x21, 0x00


	//----- nvinfo : EIATTR_SPARSE_MMA_MASK
	.align		4
.L_99:
        /*0038*/ 	.byte	0x03, 0x50
        /*003a*/ 	.short	0x0000


	//----- nvinfo : EIATTR_MAXREG_COUNT
	.align		4
        /*003c*/ 	.byte	0x03, 0x1b
        /*003e*/ 	.short	0x00ff


	//----- nvinfo : EIATTR_MERCURY_ISA_VERSION
	.align		4
        /*0040*/ 	.byte	0x03, 0x5f
        /*0042*/ 	.short	0x0101


	//----- nvinfo : EIATTR_VRC_CTA_INIT_COUNT
	.align		4
        /*0044*/ 	.byte	0x02, 0x4a
	.zero		1
	.zero		1


	//----- nvinfo : EIATTR_EXIT_INSTR_OFFSETS
	.align		4
        /*0048*/ 	.byte	0x04, 0x1c
        /*004a*/ 	.short	(.L_101 - .L_100)


	//   ....[0]....
.L_100:
        /*004c*/ 	.word	0x000000d0


	//----- nvinfo : EIATTR_CBANK_PARAM_SIZE
	.align		4
.L_101:
        /*0050*/ 	.byte	0x03, 0x19
        /*0052*/ 	.short	0x0018


	//----- nvinfo : EIATTR_PARAM_CBANK
	.align		4
        /*0054*/ 	.byte	0x04, 0x0a
        /*0056*/ 	.short	(.L_103 - .L_102)
	.align		4
.L_102:
        /*0058*/ 	.word	index@(.nv.constant0._Z12uMulHiKernelPjS_S_)
        /*005c*/ 	.short	0x0380
        /*005e*/ 	.short	0x0018


	//----- nvinfo : EIATTR_SW_WAR
	.align		4
.L_103:
        /*0060*/ 	.byte	0x04, 0x36
        /*0062*/ 	.short	(.L_105 - .L_104)
.L_104:
        /*0064*/ 	.word	0x00000008
.L_105:


//--------------------- .nv.info._Z11mulHiKernelPiS_S_ --------------------------
	.section	.nv.info._Z11mulHiKernelPiS_S_,"",@"SHT_CUDA_INFO"
	.sectionflags	@""
	.align	4


	//----- nvinfo : EIATTR_CUDA_API_VERSION
	.align		4
        /*0000*/ 	.byte	0x04, 0x37
        /*0002*/ 	.short	(.L_107 - .L_106)
.L_106:
        /*0004*/ 	.word	0x00000082


	//----- nvinfo : EIATTR_KPARAM_INFO
	.align		4
.L_107:
        /*0008*/ 	.byte	0x04, 0x17
        /*000a*/ 	.short	(.L_109 - .L_108)
.L_108:
        /*000c*/ 	.word	0x00000000
        /*0010*/ 	.short	0x0002
        /*0012*/ 	.short	0x0010
        /*0014*/ 	.byte	0x00, 0xf5, 0x21, 0x00


	//----- nvinfo : EIATTR_KPARAM_INFO
	.align		4
.L_109:
        /*0018*/ 	.byte	0x04, 0x17
        /*001a*/ 	.short	(.L_111 - .L_110)
.L_110:
        /*001c*/ 	.word	0x00000000
        /*0020*/ 	.short	0x0001
        /*0022*/ 	.short	0x0008
        /*0024*/ 	.byte	0x00, 0xf5, 0x21, 0x00


	//----- nvinfo : EIATTR_KPARAM_INFO
	.align		4
.L_111:
        /*0028*/ 	.byte	0x04, 0x17
        /*002a*/ 	.short	(.L_113 - .L_112)
.L_112:
        /*002c*/ 	.word	0x00000000
        /*0030*/ 	.short	0x0000
        /*0032*/ 	.short	0x0000
        /*0034*/ 	.byte	0x00, 0xf5, 0x21, 0x00


	//----- nvinfo : EIATTR_SPARSE_MMA_MASK
	.align		4
.L_113:
        /*0038*/ 	.byte	0x03, 0x50
        /*003a*/ 	.short	0x0000


	//----- nvinfo : EIATTR_MAXREG_COUNT
	.align		4
        /*003c*/ 	.byte	0x03, 0x1b
        /*003e*/ 	.short	0x00ff


	//----- nvinfo : EIATTR_MERCURY_ISA_VERSION
	.align		4
        /*0040*/ 	.byte	0x03, 0x5f
        /*0042*/ 	.short	0x0101


	//----- nvinfo : EIATTR_VRC_CTA_INIT_COUNT
	.align		4
        /*0044*/ 	.byte	0x02, 0x4a
	.zero		1
	.zero		1


	//----- nvinfo : EIATTR_EXIT_INSTR_OFFSETS
	.align		4
        /*0048*/ 	.byte	0x04, 0x1c
        /*004a*/ 	.short	(.L_115 - .L_114)


	//   ....[0]....
.L_114:
        /*004c*/ 	.word	0x000000d0


	//----- nvinfo : EIATTR_CBANK_PARAM_SIZE
	.align		4
.L_115:
        /*0050*/ 	.byte	0x03, 0x19
        /*0052*/ 	.short	0x0018


	//----- nvinfo : EIATTR_PARAM_CBANK
	.align		4
        /*0054*/ 	.byte	0x04, 0x0a
        /*0056*/ 	.short	(.L_117 - .L_116)
	.align		4
.L_116:
        /*0058*/ 	.word	index@(.nv.constant0._Z11mulHiKernelPiS_S_)
        /*005c*/ 	.short	0x0380
        /*005e*/ 	.short	0x0018


	//----- nvinfo : EIATTR_SW_WAR
	.align		4
.L_117:
        /*0060*/ 	.byte	0x04, 0x36
        /*0062*/ 	.short	(.L_119 - .L_118)
.L_118:
        /*0064*/ 	.word	0x00000008
.L_119:


//--------------------- .nv.callgraph             --------------------------
	.section	.nv.callgraph,"",@"SHT_CUDA_CALLGRAPH"
	.align	4
	.sectionentsize	8
	.align		4
        /*0000*/ 	.word	0x00000000
	.align		4
        /*0004*/ 	.word	0xffffffff
	.align		4
        /*0008*/ 	.word	0x00000000
	.align		4
        /*000c*/ 	.word	0xfffffffe
	.align		4
        /*0010*/ 	.word	0x00000000
	.align		4
        /*0014*/ 	.word	0xfffffffd
	.align		4
        /*0018*/ 	.word	0x00000000
	.align		4
        /*001c*/ 	.word	0xfffffffc


//--------------------- .text._Z12uMul24KernelPjS_S_ --------------------------
	.section	.text._Z12uMul24KernelPjS_S_,"ax",@progbits
	.align	128
        .global         _Z12uMul24KernelPjS_S_
        .type           _Z12uMul24KernelPjS_S_,@function
        .size           _Z12uMul24KernelPjS_S_,(.L_x_6 - _Z12uMul24KernelPjS_S_)
        .other          _Z12uMul24KernelPjS_S_,@"STO_CUDA_ENTRY STV_DEFAULT"
_Z12uMul24KernelPjS_S_:
.text._Z12uMul24KernelPjS_S_:
[----:B------:R-:W-:Y:S01]  /*0000*/  LDC R1, c[0x0][0x37c] ;  /* 0x0000df00ff017b82 */ /* 0x000fe20000000800 */
[----:B------:R-:W0:Y:S07]  /*0010*/  S2R R11, SR_TID.X ;  /* 0x00000000000b7919 */ /* 0x000e2e0000002100 */
[----:B------:R-:W0:Y:S01]  /*0020*/  LDC.64 R2, c[0x0][0x380] ;  /* 0x0000e000ff027b82 */ /* 0x000e220000000a00 */
[----:B------:R-:W1:Y:S07]  /*0030*/  LDCU.64 UR4, c[0x0][0x358] ;  /* 0x00006b00ff0477ac */ /* 0x000e6e0008000a00 */
[----:B------:R-:W2:Y:S08]  /*0040*/  LDC.64 R4, c[0x0][0x388] ;  /* 0x0000e200ff047b82 */ /* 0x000eb00000000a00 */
[----:B------:R-:W3:Y:S01]  /*0050*/  LDC.64 R6, c[0x0][0x390] ;  /* 0x0000e400ff067b82 */ /* 0x000ee20000000a00 */
[----:B0-----:R-:W-:-:S04]  /*0060*/  IMAD.WIDE.U32 R2, R11, 0x4, R2 ;  /* 0x000000040b027825 */ /* 0x001fc800078e0002 */
[C---:B--2---:R-:W-:Y:S02]  /*0070*/  IMAD.WIDE.U32 R4, R11.reuse, 0x4, R4 ;  /* 0x000000040b047825 */ /* 0x044fe400078e0004 */
[----:B-1----:R-:W2:Y:S04]  /*0080*/  LDG.E R2, desc[UR4][R2.64] ;  /* 0x0000000402027981 */ /* 0x002ea8000c1e1900 */
[----:B------:R-:W4:Y:S01]  /*0090*/  LDG.E R4, desc[UR4][R4.64] ;  /* 0x0000000404047981 */ /* 0x000f22000c1e1900 */
[----:B---3--:R-:W-:Y:S01]  /*00a0*/  IMAD.WIDE.U32 R6, R11, 0x4, R6 ;  /* 0x000000040b067825 */ /* 0x008fe200078e0006 */
[----:B--2---:R-:W-:Y:S02]  /*00b0*/  LOP3.LUT R0, R2, 0xffffff, RZ, 0xc0, !PT ;  /* 0x00ffffff02007812 */ /* 0x004fe400078ec0ff */
[----:B----4-:R-:W-:-:S05]  /*00c0*/  LOP3.LUT R9, R4, 0xffffff, RZ, 0xc0, !PT ;  /* 0x00ffffff04097812 */ /* 0x010fca00078ec0ff */
[----:B------:R-:W-:-:S05]  /*00d0*/  IMAD R9, R0, R9, RZ ;  /* 0x0000000900097224 */ /* 0x000fca00078e02ff */
[----:B------:R-:W-:Y:S01]  /*00e0*/  STG.E desc[UR4][R6.64], R9 ;  /* 0x0000000906007986 */ /* 0x000fe2000c101904 */
[----:B------:R-:W-:Y:S05]  /*00f0*/  EXIT ;  /* 0x000000000000794d */ /* 0x000fea0003800000 */
.L_x_0:
[----:B------:R-:W-:-:S00]  /*0100*/  BRA `(.L_x_0) ;  /* 0xfffffffc00fc7947 */ /* 0x000fc0000383ffff */
[----:B------:R-:W-:-:S00]  /*0110*/  NOP ;  /* 0x0000000000007918 */ /* 0x000fc00000000000 */
        /* <DEDUP_REMOVED lines=14> */
.L_x_6:


//--------------------- .text._Z11mul24KernelPiS_S_ --------------------------
	.section	.text._Z11mul24KernelPiS_S_,"ax",@progbits
	.align	128
        .global         _Z11mul24KernelPiS_S_
        .type           _Z11mul24KernelPiS_S_,@function
        .size           _Z11mul24KernelPiS_S_,(.L_x_7 - _Z11mul24KernelPiS_S_)
        .other          _Z11mul24KernelPiS_S_,@"STO_CUDA_ENTRY STV_DEFAULT"
_Z11mul24KernelPiS_S_:
.text._Z11mul24KernelPiS_S_:
        /* <DEDUP_REMOVED lines=11> */
[----:B--2---:R-:W-:Y:S02]  /*00b0*/  SHF.L.U32 R0, R2, 0x8, RZ ;  /* 0x0000000802007819 */ /* 0x004fe400000006ff */
[----:B----4-:R-:W-:-:S02]  /*00c0*/  SHF.L.U32 R8, R4, 0x8, RZ ;  /* 0x0000000804087819 */ /* 0x010fc400000006ff */
[----:B------:R-:W-:Y:S02]  /*00d0*/  SHF.R.S32.HI R0, RZ, 0x8, R0 ;  /* 0x00000008ff007819 */ /* 0x000fe40000011400 */
[----:B------:R-:W-:-:S05]  /*00e0*/  SHF.R.S32.HI R9, RZ, 0x8, R8 ;  /* 0x00000008ff097819 */ /* 0x000fca0000011408 */
[----:B------:R-:W-:-:S05]  /*00f0*/  IMAD R9, R0, R9, RZ ;  /* 0x0000000900097224 */ /* 0x000fca00078e02ff */
[----:B------:R-:W-:Y:S01]  /*0100*/  STG.E desc[UR4][R6.64], R9 ;  /* 0x0000000906007986 */ /* 0x000fe2000c101904 */
[----:B------:R-:W-:Y:S05]  /*0110*/  EXIT ;  /* 0x000000000000794d */ /* 0x000fea0003800000 */
.L_x_1:
        /* <DEDUP_REMOVED lines=14> */
.L_x_7:


//--------------------- .text._Z14uMul64HiKernelPyS_S_ --------------------------
	.section	.text._Z14uMul64HiKernelPyS_S_,"ax",@progbits
	.align	128
        .global         _Z14uMul64HiKernelPyS_S_
        .type           _Z14uMul64HiKernelPyS_S_,@function
        .size           _Z14uMul64HiKernelPyS_S_,(.L_x_8 - _Z14uMul64HiKernelPyS_S_)
        .other          _Z14uMul64HiKernelPyS_S_,@"STO_CUDA_ENTRY STV_DEFAULT"
_Z14uMul64HiKernelPyS_S_:
.text._Z14uMul64HiKernelPyS_S_:
[----:B------:R-:W-:Y:S01]  /*0000*/  LDC R1, c[0x0][0x37c] ;  /* 0x0000df00ff017b82 */ /* 0x000fe20000000800 */
[----:B------:R-:W0:Y:S07]  /*0010*/  S2R R15, SR_TID.X ;  /* 0x00000000000f7919 */ /* 0x000e2e0000002100 */
[----:B------:R-:W0:Y:S01]  /*0020*/  LDC.64 R2, c[0x0][0x380] ;  /* 0x0000e000ff027b82 */ /* 0x000e220000000a00 */
[----:B------:R-:W1:Y:S07]  /*0030*/  LDCU.64 UR4, c[0x0][0x358] ;  /* 0x00006b00ff0477ac */ /* 0x000e6e0008000a00 */
[----:B------:R-:W2:Y:S08]  /*0040*/  LDC.64 R4, c[0x0][0x388] ;  /* 0x0000e200ff047b82 */ /* 0x000eb00000000a00 */
[----:B------:R-:W3:Y:S01]  /*0050*/  LDC.64 R12, c[0x0][0x390] ;  /* 0x0000e400ff0c7b82 */ /* 0x000ee20000000a00 */
[----:B0-----:R-:W-:-:S04]  /*0060*/  IMAD.WIDE.U32 R2, R15, 0x8, R2 ;  /* 0x000000080f027825 */ /* 0x001fc800078e0002 */
[----:B--2---:R-:W-:Y:S02]  /*0070*/  IMAD.WIDE.U32 R4, R15, 0x8, R4 ;  /* 0x000000080f047825 */ /* 0x004fe400078e0004 */
[----:B-1----:R-:W2:Y:S04]  /*0080*/  LDG.E.64 R2, desc[UR4][R2.64] ;  /* 0x0000000402027981 */ /* 0x002ea8000c1e1b00 */
[----:B------:R-:W2:Y:S02]  /*0090*/  LDG.E.64 R4, desc[UR4][R4.64] ;  /* 0x0000000404047981 */ /* 0x000ea4000c1e1b00 */
[----:B--2---:R-:W-:-:S04]  /*00a0*/  IMAD.WIDE.U32 R6, R3, R4, RZ ;  /* 0x0000000403067225 */ /* 0x004fc800078e00ff */
[----:B------:R-:W-:-:S04]  /*00b0*/  IMAD.WIDE.U32 R8, P0, R2, R5, R6 ;  /* 0x0000000502087225 */ /* 0x000fc80007800006 */
[----:B------:R-:W-:Y:S01]  /*00c0*/  IMAD.WIDE.U32 R6, R2, R4, RZ ;  /* 0x0000000402067225 */ /* 0x000fe200078e00ff */
[----:B------:R-:W-:Y:S02]  /*00d0*/  IADD3.X R11, PT, PT, RZ, RZ, RZ, P0, !PT ;  /* 0x000000ffff0b7210 */ /* 0x000fe400007fe4ff */
[----:B------:R-:W-:Y:S02]  /*00e0*/  MOV R10, R9 ;  /* 0x00000009000a7202 */ /* 0x000fe40000000f00 */
[----:B------:R-:W-:Y:S01]  /*00f0*/  IADD3 RZ, P0, PT, R7, R8, RZ ;  /* 0x0000000807ff7210 */ /* 0x000fe20007f1e0ff */
[----:B---3--:R-:W-:-:S04]  /*0100*/  IMAD.WIDE.U32 R6, R15, 0x8, R12 ;  /* 0x000000080f067825 */ /* 0x008fc800078e000c */
[----:B------:R-:W-:-:S05]  /*0110*/  IMAD.WIDE.U32.X R8, R3, R5, R10, P0 ;  /* 0x0000000503087225 */ /* 0x000fca00000e040a */
[----:B------:R-:W-:Y:S01]  /*0120*/  STG.E.64 desc[UR4][R6.64], R8 ;  /* 0x0000000806007986 */ /* 0x000fe2000c101b04 */
[----:B------:R-:W-:Y:S05]  /*0130*/  EXIT ;  /* 0x000000000000794d */ /* 0x000fea0003800000 */
.L_x_2:
        /* <DEDUP_REMOVED lines=12> */
.L_x_8:


//--------------------- .text._Z13mul64HiKernelPxS_S_ --------------------------
	.section	.text._Z13mul64HiKernelPxS_S_,"ax",@progbits
	.align	128
        .global         _Z13mul64HiKernelPxS_S_
        .type           _Z13mul64HiKernelPxS_S_,@function
        .size           _Z13mul64HiKernelPxS_S_,(.L_x_9 - _Z13mul64HiKernelPxS_S_)
        .other          _Z13mul64HiKernelPxS_S_,@"STO_CUDA_ENTRY STV_DEFAULT"
_Z13mul64HiKernelPxS_S_:
.text._Z13mul64HiKernelPxS_S_:
        /* <DEDUP_REMOVED lines=10> */
[----:B--2---:R-:W-:Y:S01]  /*00a0*/  IMAD.WIDE.U32 R6, R3, R4, RZ ;  /* 0x0000000403067225 */ /* 0x004fe200078e00ff */
[----:B------:R-:W-:-:S03]  /*00b0*/  ISETP.LT.AND P1, PT, R5, RZ, PT ;  /* 0x000000ff0500720c */ /* 0x000fc60003f21270 */
[----:B------:R-:W-:-:S04]  /*00c0*/  IMAD.WIDE.U32 R8, P0, R2, R5, R6 ;  /* 0x0000000502087225 */ /* 0x000fc80007800006 */
[----:B------:R-:W-:-:S04]  /*00d0*/  IMAD.WIDE.U32 R6, R2, R4, RZ ;  /* 0x0000000402067225 */ /* 0x000fc800078e00ff */
[----:B------:R-:W-:Y:S01]  /*00e0*/  IMAD.X R11, RZ, RZ, RZ, P0 ;  /* 0x000000ffff0b7224 */ /* 0x000fe200000e06ff */
[----:B------:R-:W-:Y:S01]  /*00f0*/  IADD3 RZ, P0, PT, R7, R8, RZ ;  /* 0x0000000807ff7210 */ /* 0x000fe20007f1e0ff */
[----:B------:R-:W-:-:S04]  /*0100*/  IMAD.MOV.U32 R10, RZ, RZ, R9 ;  /* 0x000000ffff0a7224 */ /* 0x000fc800078e0009 */
[----:B------:R-:W-:-:S03]  /*0110*/  IMAD.WIDE.U32.X R6, R3, R5, R10, P0 ;  /* 0x0000000503067225 */ /* 0x000fc600000e040a */
[----:B------:R-:W-:-:S04]  /*0120*/  IADD3 R9, P0, PT, -R2, R6, RZ ;  /* 0x0000000602097210 */ /* 0x000fc80007f1e1ff */
[-C--:B------:R-:W-:Y:S02]  /*0130*/  IADD3.X R11, PT, PT, ~R3, R7.reuse, RZ, P0, !PT ;  /* 0x00000007030b7210 */ /* 0x080fe400007fe5ff */
[----:B------:R-:W-:Y:S02]  /*0140*/  SEL R9, R9, R6, P1 ;  /* 0x0000000609097207 */ /* 0x000fe40000800000 */
[----:B------:R-:W-:Y:S02]  /*0150*/  SEL R11, R11, R7, P1 ;  /* 0x000000070b0b7207 */ /* 0x000fe40000800000 */
[----:B------:R-:W-:Y:S02]  /*0160*/  IADD3 R4, P0, PT, -R4, R9, RZ ;  /* 0x0000000904047210 */ /* 0x000fe40007f1e1ff */
[----:B------:R-:W-:-:S03]  /*0170*/  ISETP.LT.AND P1, PT, R3, RZ, PT ;  /* 0x000000ff0300720c */ /* 0x000fc60003f21270 */
[----:B------:R-:W-:Y:S01]  /*0180*/  IMAD.X R2, R11, 0x1, ~R5, P0 ;  /* 0x000000010b027824 */ /* 0x000fe200000e0e05 */
[----:B------:R-:W-:-:S04]  /*0190*/  SEL R4, R4, R9, P1 ;  /* 0x0000000904047207 */ /* 0x000fc80000800000 */
[----:B------:R-:W-:Y:S01]  /*01a0*/  SEL R5, R2, R11, P1 ;  /* 0x0000000b02057207 */ /* 0x000fe20000800000 */
[----:B---3--:R-:W-:-:S05]  /*01b0*/  IMAD.WIDE.U32 R2, R0, 0x8, R12 ;  /* 0x0000000800027825 */ /* 0x008fca00078e000c */
[----:B------:R-:W-:Y:S01]  /*01c0*/  STG.E.64 desc[UR4][R2.64], R4 ;  /* 0x0000000402007986 */ /* 0x000fe2000c101b04 */
[----:B------:R-:W-:Y:S05]  /*01d0*/  EXIT ;  /* 0x000000000000794d */ /* 0x000fea0003800000 */
.L_x_3:
        /* <DEDUP_REMOVED lines=10> */
.L_x_9:


//--------------------- .text._Z12uMulHiKernelPjS_S_ --------------------------
	.section	.text._Z12uMulHiKernelPjS_S_,"ax",@progbits
	.align	128
        .global         _Z12uMulHiKernelPjS_S_
        .type           _Z12uMulHiKernelPjS_S_,@function
        .size           _Z12uMulHiKernelPjS_S_,(.L_x_10 - _Z12uMulHiKernelPjS_S_)
        .other          _Z12uMulHiKernelPjS_S_,@"STO_CUDA_ENTRY STV_DEFAULT"
_Z12uMulHiKernelPjS_S_:
.text._Z12uMulHiKernelPjS_S_:
        /* <DEDUP_REMOVED lines=9> */
[----:B------:R-:W2:Y:S01]  /*0090*/  LDG.E R5, desc[UR4][R4.64] ;  /* 0x0000000404057981 */ /* 0x000ea2000c1e1900 */
[----:B---3--:R-:W-:-:S04]  /*00a0*/  IMAD.WIDE.U32 R6, R9, 0x4, R6 ;  /* 0x0000000409067825 */ /* 0x008fc800078e0006 */
[----:B--2---:R-:W-:-:S05]  /*00b0*/  IMAD.HI.U32 R9, R2, R5, RZ ;  /* 0x0000000502097227 */ /* 0x004fca00078e00ff */
[----:B------:R-:W-:Y:S01]  /*00c0*/  STG.E desc[UR4][R6.64], R9 ;  /* 0x0000000906007986 */ /* 0x000fe2000c101904 */
[----:B------:R-:W-:Y:S05]  /*00d0*/  EXIT ;  /* 0x000000000000794d */ /* 0x000fea0003800000 */
.L_x_4:
        /* <DEDUP_REMOVED lines=10> */
.L_x_10:


//--------------------- .text._Z11mulHiKernelPiS_S_ --------------------------
	.section	.text._Z11mulHiKernelPiS_S_,"ax",@progbits
	.align	128
        .global         _Z11mulHiKernelPiS_S_
        .type           _Z11mulHiKernelPiS_S_,@function
        .size           _Z11mulHiKernelPiS_S_,(.L_x_11 - _Z11mulHiKernelPiS_S_)
        .other          _Z11mulHiKernelPiS_S_,@"STO_CUDA_ENTRY STV_DEFAULT"
_Z11mulHiKernelPiS_S_:
.text._Z11mulHiKernelPiS_S_:
        /* <DEDUP_REMOVED lines=11> */
[----:B--2---:R-:W-:-:S05]  /*00b0*/  IMAD.HI R9, R2, R5, RZ ;  /* 0x0000000502097227 */ /* 0x004fca00078e02ff */
[----:B------:R-:W-:Y:S01]  /*00c0*/  STG.E desc[UR4][R6.64], R9 ;  /* 0x0000000906007986 */ /* 0x000fe2000c101904 */
[----:B------:R-:W-:Y:S05]  /*00d0*/  EXIT ;  /* 0x000000000000794d */ /* 0x000fea0003800000 */
.L_x_5:
        /* <DEDUP_REMOVED lines=10> */
.L_x_11:


//--------------------- .nv.shared.reserved.0     --------------------------
	.section	.nv.shared.reserved.0,"aw",@nobits
	.weak		__nv_reservedSMEM_offset_0_alias
	.size		__nv_reservedSMEM_offset_0_alias, 0, 64
	.other		__nv_reservedSMEM_offset_0_alias,@"STO_CUDA_RESERVED_SHARED STV_DEFAULT"
__nv_reservedSMEM_offset_0_alias:
	.zero		0
	.zero		64


//--------------------- .nv.constant0._Z12uMul24KernelPjS_S_ --------------------------
	.section	.nv.constant0._Z12uMul24KernelPjS_S_,"a",@progbits
	.sectionflags	@""
	.align	4
.nv.constant0._Z12uMul24KernelPjS_S_:
	.zero		920


//--------------------- .nv.constant0._Z11mul24KernelPiS_S_ --------------------------
	.section	.nv.constant0._Z11mul24KernelPiS_S_,"a",@progbits
	.sectionflags	@""
	.align	4
.nv.constant0._Z11mul24KernelPiS_S_:
	.zero		920


//--------------------- .nv.constant0._Z14uMul64HiKernelPyS_S_ --------------------------
	.section	.nv.constant0._Z14uMul64HiKernelPyS_S_,"a",@progbits
	.sectionflags	@""
	.align	4
.nv.constant0._Z14uMul64HiKernelPyS_S_:
	.zero		920


//--------------------- .nv.constant0._Z13mul64HiKernelPxS_S_ --------------------------
	.section	.nv.constant0._Z13mul64HiKernelPxS_S_,"a",@progbits
	.sectionflags	@""
	.align	4
.nv.constant0._Z13mul64HiKernelPxS_S_:
	.zero		920


//--------------------- .nv.constant0._Z12uMulHiKernelPjS_S_ --------------------------
	.section	.nv.constant0._Z12uMulHiKernelPjS_S_,"a",@progbits
	.sectionflags	@""
	.align	4
.nv.constant0._Z12uMulHiKernelPjS_S_:
	.zero		920


//--------------------- .nv.constant0._Z11mulHiKernelPiS_S_ --------------------------
	.section	.nv.constant0._Z11mulHiKernelPiS_S_,"a",@progbits
	.sectionflags	@""
	.align	4
.nv.constant0._Z11mulHiKernelPiS_S_:
	.zero		920


//--------------------- SYMBOLS --------------------------

	.type		.nv.reservedSmem.offset0,@object
	.size		.nv.reservedSmem.offset0,0x4
